	.headerflags	@"EF_CUDA_TEXMODE_UNIFIED EF_CUDA_64BIT_ADDRESS EF_CUDA_SM86 EF_CUDA_VIRTUAL_SM(EF_CUDA_SM86)"
	.elftype	@"ET_EXEC"


//--------------------- .nv.info                  --------------------------
	.section	.nv.info,"",@"SHT_CUDA_INFO"
	.align	4


	//----- nvinfo : EIATTR_REGCOUNT
	.align		4
        /*0000*/ 	.byte	0x04, 0x2f
        /*0002*/ 	.short	(.L_1 - .L_0)
	.align		4
.L_0:
        /*0004*/ 	.word	index@(triton_per_fused__to_copy_mean_pow_15)
        /*0008*/ 	.word	0x0000000f


	//----- nvinfo : EIATTR_MIN_STACK_SIZE
	.align		4
.L_1:
        /*000c*/ 	.byte	0x04, 0x12
        /*000e*/ 	.short	(.L_3 - .L_2)
	.align		4
.L_2:
        /*0010*/ 	.word	index@(triton_per_fused__to_copy_mean_pow_15)
        /*0014*/ 	.word	0x00000000


	//----- nvinfo : EIATTR_FRAME_SIZE
	.align		4
.L_3:
        /*0018*/ 	.byte	0x04, 0x11
        /*001a*/ 	.short	(.L_5 - .L_4)
	.align		4
.L_4:
        /*001c*/ 	.word	index@(triton_per_fused__to_copy_mean_pow_15)
        /*0020*/ 	.word	0x00000000


	//----- nvinfo : EIATTR_MIN_STACK_SIZE
	.align		4
.L_5:
        /*0024*/ 	.byte	0x04, 0x12
        /*0026*/ 	.short	(.L_7 - .L_6)
	.align		4
.L_6:
        /*0028*/ 	.word	index@(triton_per_fused__to_copy_mean_pow_15)
        /*002c*/ 	.word	0x00000000
.L_7:


//--------------------- .nv.info.triton_per_fused__to_copy_mean_pow_15 --------------------------
	.section	.nv.info.triton_per_fused__to_copy_mean_pow_15,"",@"SHT_CUDA_INFO"
	.sectionflags	@""
	.align	4


	//----- nvinfo : EIATTR_CUDA_API_VERSION
	.align		4
        /*0000*/ 	.byte	0x04, 0x37
        /*0002*/ 	.short	(.L_9 - .L_8)
.L_8:
        /*0004*/ 	.word	0x0000007c


	//----- nvinfo : EIATTR_SW2861232_WAR
	.align		4
.L_9:
        /*0008*/ 	.byte	0x01, 0x35
	.zero		2


	//----- nvinfo : EIATTR_PARAM_CBANK
	.align		4
        /*000c*/ 	.byte	0x04, 0x0a
        /*000e*/ 	.short	(.L_11 - .L_10)
	.align		4
.L_10:
        /*0010*/ 	.word	index@(.nv.constant0.triton_per_fused__to_copy_mean_pow_15)
        /*0014*/ 	.short	0x0160
        /*0016*/ 	.short	0x0020


	//----- nvinfo : EIATTR_CBANK_PARAM_SIZE
	.align		4
.L_11:
        /*0018*/ 	.byte	0x03, 0x19
        /*001a*/ 	.short	0x0020


	//----- nvinfo : EIATTR_KPARAM_INFO
	.align		4
        /*001c*/ 	.byte	0x04, 0x17
        /*001e*/ 	.short	(.L_13 - .L_12)
.L_12:
        /*0020*/ 	.word	0x00000000
        /*0024*/ 	.short	0x0004
        /*0026*/ 	.short	0x0018
        /*0028*/ 	.byte	0x00, 0xf4, 0x21, 0x00


	//----- nvinfo : EIATTR_KPARAM_INFO
	.align		4
.L_13:
        /*002c*/ 	.byte	0x04, 0x17
        /*002e*/ 	.short	(.L_15 - .L_14)
.L_14:
        /*0030*/ 	.word	0x00000000
        /*0034*/ 	.short	0x0003
        /*0036*/ 	.short	0x0014
        /*0038*/ 	.byte	0x00, 0xf0, 0x11, 0x00


	//----- nvinfo : EIATTR_KPARAM_INFO
	.align		4
.L_15:
        /*003c*/ 	.byte	0x04, 0x17
        /*003e*/ 	.short	(.L_17 - .L_16)
.L_16:
        /*0040*/ 	.word	0x00000000
        /*0044*/ 	.short	0x0002
        /*0046*/ 	.short	0x0010
        /*0048*/ 	.byte	0x00, 0xf0, 0x11, 0x00


	//----- nvinfo : EIATTR_KPARAM_INFO
	.align		4
.L_17:
        /*004c*/ 	.byte	0x04, 0x17
        /*004e*/ 	.short	(.L_19 - .L_18)
.L_18:
        /*0050*/ 	.word	0x00000000
        /*0054*/ 	.short	0x0001
        /*0056*/ 	.short	0x0008
        /*0058*/ 	.byte	0x00, 0xf4, 0x21, 0x00


	//----- nvinfo : EIATTR_KPARAM_INFO
	.align		4
.L_19:
        /*005c*/ 	.byte	0x04, 0x17
        /*005e*/ 	.short	(.L_21 - .L_20)
.L_20:
        /*0060*/ 	.word	0x00000000
        /*0064*/ 	.short	0x0000
        /*0066*/ 	.short	0x0000
        /*0068*/ 	.byte	0x00, 0xf4, 0x21, 0x00


	//----- nvinfo : EIATTR_MAXREG_COUNT
	.align		4
.L_21:
        /*006c*/ 	.byte	0x03, 0x1b
        /*006e*/ 	.short	0x00ff


	//----- nvinfo : EIATTR_COOP_GROUP_MASK_REGIDS
	.align		4
        /*0070*/ 	.byte	0x04, 0x29
        /*0072*/ 	.short	(.L_23 - .L_22)


	//   ....[0]....
.L_22:
        /*0074*/ 	.word	0xffffffff


	//   ....[1]....
        /*0078*/ 	.word	0xffffffff


	//   ....[2]....
        /*007c*/ 	.word	0xffffffff


	//----- nvinfo : EIATTR_COOP_GROUP_INSTR_OFFSETS
	.align		4
.L_23:
        /*0080*/ 	.byte	0x04, 0x28
        /*0082*/ 	.short	(.L_25 - .L_24)


	//   ....[0]....
.L_24:
        /*0084*/ 	.word	0x00000290


	//   ....[1]....
        /*0088*/ 	.word	0x000002b0


	//   ....[2]....
        /*008c*/ 	.word	0x000002d0


	//----- nvinfo : EIATTR_EXIT_INSTR_OFFSETS
	.align		4
.L_25:
        /*0090*/ 	.byte	0x04, 0x1c
        /*0092*/ 	.short	(.L_27 - .L_26)


	//   ....[0]....
.L_26:
        /*0094*/ 	.word	0x00000310


	//   ....[1]....
        /*0098*/ 	.word	0x00000380


	//----- nvinfo : EIATTR_REQNTID
	.align		4
.L_27:
        /*009c*/ 	.byte	0x04, 0x10
        /*009e*/ 	.short	(.L_29 - .L_28)
.L_28:
        /*00a0*/ 	.word	0x00000100
        /*00a4*/ 	.word	0x00000001
        /*00a8*/ 	.word	0x00000001
.L_29:


//--------------------- .nv.callgraph             --------------------------
	.section	.nv.callgraph,"",@"SHT_CUDA_CALLGRAPH"
	.align	4
	.sectionentsize	8
	.align		4
        /*0000*/ 	.word	0x00000000
	.align		4
        /*0004*/ 	.word	0xffffffff
	.align		4
        /*0008*/ 	.word	0x00000000
	.align		4
        /*000c*/ 	.word	0xfffffffe
	.align		4
        /*0010*/ 	.word	0x00000000
	.align		4
        /*0014*/ 	.word	0xfffffffd
	.align		4
        /*0018*/ 	.word	0x00000000
	.align		4
        /*001c*/ 	.word	0xfffffffc


//--------------------- .nv.rel.action            --------------------------
	.section	.nv.rel.action,"",@"SHT_CUDA_RELOCINFO"
	.align	8
	.sectionentsize	8
        /*0000*/ 	.byte	0x73, 0x00, 0x00, 0x00, 0x00, 0x00, 0x00, 0x00, 0x00, 0x00, 0x00, 0x11, 0x25, 0x00, 0x05, 0x36


//--------------------- .nv.constant0.triton_per_fused__to_copy_mean_pow_15 --------------------------
	.section	.nv.constant0.triton_per_fused__to_copy_mean_pow_15,"a",@progbits
	.sectionflags	@""
	.align	4
.nv.constant0.triton_per_fused__to_copy_mean_pow_15:
	.zero		384


//--------------------- .text.triton_per_fused__to_copy_mean_pow_15 --------------------------
	.section	.text.triton_per_fused__to_copy_mean_pow_15,"ax",@progbits
	.sectionflags	@"SHF_BARRIERS=1"
	.sectioninfo	@"SHI_REGISTERS=15"
	.align	128
        .global         triton_per_fused__to_copy_mean_pow_15
        .type           triton_per_fused__to_copy_mean_pow_15,@function
        .size           triton_per_fused__to_copy_mean_pow_15,(.L_x_1 - triton_per_fused__to_copy_mean_pow_15)
        .other          triton_per_fused__to_copy_mean_pow_15,@"STO_CUDA_ENTRY STV_DEFAULT"
triton_per_fused__to_copy_mean_pow_15:
.text.triton_per_fused__to_copy_mean_pow_15:
[----:B------:R-:W-:Y:S02]  /*0000*/  MOV R1, c[0x0][0x28] ;  /* 0x00000a0000017a02 */ /* 0x000fe40000000f00 */
[----:B------:R-:W0:Y:S01]  /*0010*/  S2R R0, SR_TID.X ;  /* 0x0000000000007919 */ /* 0x000e220000002100 */
[----:B------:R-:W-:-:S03]  /*0020*/  ULDC.64 UR4, c[0x0][0x118] ;  /* 0x0000460000047ab9 */ /* 0x000fc60000000a00 */
[----:B------:R-:W1:Y:S01]  /*0030*/  S2R R3, SR_CTAID.X ;  /* 0x0000000000037919 */ /* 0x000e620000002500 */
[----:B0-----:R-:W-:Y:S01]  /*0040*/  SHF.R.U32.HI R2, RZ, 0x3, R0 ;  /* 0x00000003ff027819 */ /* 0x001fe20000011600 */
[----:B-1----:R-:W-:-:S03]  /*0050*/  IMAD.SHL.U32 R3, R3, 0x20, RZ ;  /* 0x0000002003037824 */ /* 0x002fc600078e00ff */
[----:B------:R-:W-:-:S04]  /*0060*/  SGXT.U32 R2, R2, 0x5 ;  /* 0x000000050202781a */ /* 0x000fc80000000000 */
[----:B------:R-:W-:-:S05]  /*0070*/  LOP3.LUT R4, R2, R3, RZ, 0xfc, !PT ;  /* 0x0000000302047212 */ /* 0x000fca00078efcff */
[----:B------:R-:W-:-:S05]  /*0080*/  IMAD.HI R5, R4, 0x2aaaaaab, RZ ;  /* 0x2aaaaaab04057827 */ /* 0x000fca00078e02ff */
[----:B------:R-:W-:-:S04]  /*0090*/  SHF.R.S32.HI R6, RZ, 0x1, R5 ;  /* 0x00000001ff067819 */ /* 0x000fc80000011405 */
[----:B------:R-:W-:Y:S02]  /*00a0*/  LEA.HI R7, R5, R6, RZ, 0x1 ;  /* 0x0000000605077211 */ /* 0x000fe400078f08ff */
[----:B------:R-:W-:-:S03]  /*00b0*/  SHF.L.U32 R5, R0, 0x3, RZ ;  /* 0x0000000300057819 */ /* 0x000fc600000006ff */
[----:B------:R-:W-:Y:S01]  /*00c0*/  IMAD R4, R7, -0xc, R4 ;  /* 0xfffffff407047824 */ /* 0x000fe200078e0204 */
[----:B------:R-:W-:-:S05]  /*00d0*/  LOP3.LUT R5, R5, 0x38, RZ, 0xc0, !PT ;  /* 0x0000003805057812 */ /* 0x000fca00078ec0ff */
[----:B------:R-:W-:Y:S01]  /*00e0*/  IMAD R4, R4, 0x40, R5 ;  /* 0x0000004004047824 */ /* 0x000fe200078e0205 */
[----:B------:R-:W-:-:S03]  /*00f0*/  MOV R5, 0x2 ;  /* 0x0000000200057802 */ /* 0x000fc60000000f00 */
[----:B------:R-:W-:-:S05]  /*0100*/  IMAD R4, R7, 0x900, R4 ;  /* 0x0000090007047824 */ /* 0x000fca00078e0204 */
[----:B------:R-:W-:-:S05]  /*0110*/  IADD3 R4, R4, 0x300, RZ ;  /* 0x0000030004047810 */ /* 0x000fca0007ffe0ff */
[----:B------:R-:W-:-:S06]  /*0120*/  IMAD.WIDE R4, R4, R5, c[0x0][0x160] ;  /* 0x0000580004047625 */ /* 0x000fcc00078e0205 */
[----:B------:R-:W2:Y:S01]  /*0130*/  LDG.E.128 R4, [R4.64] ;  /* 0x0000000404047981 */ /* 0x000ea2000c1e1d00 */
[----:B------:R-:W-:Y:S02]  /*0140*/  LOP3.LUT P0, RZ, R0, 0xe0, RZ, 0xc0, !PT ;  /* 0x000000e000ff7812 */ /* 0x000fe4000780c0ff */
[C---:B--2---:R-:W-:Y:S01]  /*0150*/  PRMT R8, R4.reuse, 0x7632, R8 ;  /* 0x0000763204087816 */ /* 0x044fe20000000008 */
[----:B------:R-:W-:Y:S01]  /*0160*/  IMAD.U32 R10, R5, 0x10000, RZ ;  /* 0x00010000050a7824 */ /* 0x000fe200078e00ff */
[----:B------:R-:W-:Y:S02]  /*0170*/  SHF.L.U32 R9, R4, 0x10, RZ ;  /* 0x0000001004097819 */ /* 0x000fe400000006ff */
[C---:B------:R-:W-:Y:S01]  /*0180*/  PRMT R4, R7.reuse, 0x7632, R4 ;  /* 0x0000763207047816 */ /* 0x040fe20000000004 */
[----:B------:R-:W-:Y:S02]  /*0190*/  IMAD.U32 R8, R8, 0x10000, RZ ;  /* 0x0001000008087824 */ /* 0x000fe400078e00ff */
[----:B------:R-:W-:Y:S01]  /*01a0*/  IMAD.U32 R7, R7, 0x10000, RZ ;  /* 0x0001000007077824 */ /* 0x000fe200078e00ff */
[----:B------:R-:W-:Y:S01]  /*01b0*/  SHF.L.U32 R4, R4, 0x10, RZ ;  /* 0x0000001004047819 */ /* 0x000fe200000006ff */
[----:B------:R-:W-:Y:S01]  /*01c0*/  FMUL R12, R8, R8 ;  /* 0x00000008080c7220 */ /* 0x000fe20000400000 */
[----:B------:R-:W-:-:S03]  /*01d0*/  PRMT R8, R5, 0x7632, R8 ;  /* 0x0000763205087816 */ /* 0x000fc60000000008 */
[----:B------:R-:W-:Y:S01]  /*01e0*/  FFMA R11, R9, R9, R12 ;  /* 0x00000009090b7223 */ /* 0x000fe2000000000c */
[----:B------:R-:W-:Y:S02]  /*01f0*/  SHF.L.U32 R9, R8, 0x10, RZ ;  /* 0x0000001008097819 */ /* 0x000fe400000006ff */
[----:B------:R-:W-:Y:S01]  /*0200*/  PRMT R8, R6, 0x7632, R8 ;  /* 0x0000763206087816 */ /* 0x000fe20000000008 */
[----:B------:R-:W-:Y:S01]  /*0210*/  FFMA R10, R10, R10, R11 ;  /* 0x0000000a0a0a7223 */ /* 0x000fe2000000000b */
[----:B------:R-:W-:Y:S02]  /*0220*/  IMAD.U32 R6, R6, 0x10000, RZ ;  /* 0x0001000006067824 */ /* 0x000fe400078e00ff */
[----:B------:R-:W-:Y:S01]  /*0230*/  SHF.L.U32 R8, R8, 0x10, RZ ;  /* 0x0000001008087819 */ /* 0x000fe200000006ff */
[----:B------:R-:W-:-:S04]  /*0240*/  FFMA R9, R9, R9, R10 ;  /* 0x0000000909097223 */ /* 0x000fc8000000000a */
[----:B------:R-:W-:-:S04]  /*0250*/  FFMA R9, R6, R6, R9 ;  /* 0x0000000606097223 */ /* 0x000fc80000000009 */
[----:B------:R-:W-:-:S04]  /*0260*/  FFMA R8, R8, R8, R9 ;  /* 0x0000000808087223 */ /* 0x000fc80000000009 */
[----:B------:R-:W-:-:S04]  /*0270*/  FFMA R7, R7, R7, R8 ;  /* 0x0000000707077223 */ /* 0x000fc80000000008 */
[----:B------:R-:W-:-:S05]  /*0280*/  FFMA R7, R4, R4, R7 ;  /* 0x0000000404077223 */ /* 0x000fca0000000007 */
[----:B------:R-:W0:Y:S02]  /*0290*/  SHFL.BFLY PT, R4, R7, 0x4, 0x1f ;  /* 0x0c801f0007047f89 */ /* 0x000e2400000e0000 */
[----:B0-----:R-:W-:-:S05]  /*02a0*/  FADD R4, R7, R4 ;  /* 0x0000000407047221 */ /* 0x001fca0000000000 */
[----:B------:R-:W0:Y:S02]  /*02b0*/  SHFL.BFLY PT, R5, R4, 0x2, 0x1f ;  /* 0x0c401f0004057f89 */ /* 0x000e2400000e0000 */
[----:B0-----:R-:W-:-:S05]  /*02c0*/  FADD R5, R4, R5 ;  /* 0x0000000504057221 */ /* 0x001fca0000000000 */
[----:B------:R-:W0:Y:S02]  /*02d0*/  SHFL.BFLY PT, R6, R5, 0x1, 0x1f ;  /* 0x0c201f0005067f89 */ /* 0x000e2400000e0000 */
[----:B0-----:R-:W-:-:S05]  /*02e0*/  FADD R9, R5, R6 ;  /* 0x0000000605097221 */ /* 0x001fca0000000000 */
[----:B------:R0:W-:Y:S04]  /*02f0*/  STS [R2.X4], R9 ;  /* 0x0000000902007388 */ /* 0x0001e80000004800 */
[----:B------:R-:W-:Y:S06]  /*0300*/  BAR.SYNC.DEFER_BLOCKING 0x0 ;  /* 0x0000000000007b1d */ /* 0x000fec0000010000 */
[----:B------:R-:W-:Y:S05]  /*0310*/  @P0 EXIT ;  /* 0x000000000000094d */ /* 0x000fea0003800000 */
[----:B0-----:R-:W-:Y:S02]  /*0320*/  LOP3.LUT R4, R0, 0x1f, RZ, 0xc0, !PT ;  /* 0x0000001f00047812 */ /* 0x001fe400078ec0ff */
[----:B------:R-:W-:-:S02]  /*0330*/  MOV R2, 0x4 ;  /* 0x0000000400027802 */ /* 0x000fc40000000f00 */
[----:B------:R-:W-:Y:S01]  /*0340*/  LOP3.LUT R3, R3, 0x1f, R0, 0xf8, !PT ;  /* 0x0000001f03037812 */ /* 0x000fe200078ef800 */
[----:B------:R-:W0:Y:S04]  /*0350*/  LDS R5, [R4.X4] ;  /* 0x0000000004057984 */ /* 0x000e280000004800 */
[----:B------:R-:W-:-:S05]  /*0360*/  IMAD.WIDE R2, R3, R2, c[0x0][0x168] ;  /* 0x00005a0003027625 */ /* 0x000fca00078e0202 */
[----:B0-----:R-:W-:Y:S01]  /*0370*/  STG.E [R2.64], R5 ;  /* 0x0000000502007986 */ /* 0x001fe2000c101904 */
[----:B------:R-:W-:Y:S05]  /*0380*/  EXIT ;  /* 0x000000000000794d */ /* 0x000fea0003800000 */
.L_x_0:
[----:B------:R-:W-:-:S00]  /*0390*/  BRA `(.L_x_0) ;  /* 0xfffffff000007947 */ /* 0x000fc0000383ffff */
[----:B------:R-:W-:-:S00]  /*03a0*/  NOP ;  /* 0x0000000000007918 */ /* 0x000fc00000000000 */
        /* <DEDUP_REMOVED lines=13> */
.L_x_1:


//--------------------- .nv.shared.triton_per_fused__to_copy_mean_pow_15 --------------------------
	.section	.nv.shared.triton_per_fused__to_copy_mean_pow_15,"aw",@nobits
	.sectionflags	@""
	.align	16
